//
// Generated by NVIDIA NVVM Compiler
//
// Compiler Build ID: CL-36424714
// Cuda compilation tools, release 13.0, V13.0.88
// Based on NVVM 20.0.0
//

.version 9.0
.target sm_100
.address_size 64

	// .globl	_Z8sumArrayPiS_i
.extern .shared .align 16 .b8 shared_data[];

.visible .entry _Z8sumArrayPiS_i(
	.param .u64 .ptr .align 1 _Z8sumArrayPiS_i_param_0,
	.param .u64 .ptr .align 1 _Z8sumArrayPiS_i_param_1,
	.param .u32 _Z8sumArrayPiS_i_param_2
)
{
	.reg .pred 	%p<6>;
	.reg .b32 	%r<24>;
	.reg .b64 	%rd<7>;

	ld.param.u64 	%rd1, [_Z8sumArrayPiS_i_param_0];
	ld.param.u64 	%rd2, [_Z8sumArrayPiS_i_param_1];
	ld.param.u32 	%r7, [_Z8sumArrayPiS_i_param_2];
	mov.u32 	%r1, %tid.x;
	mov.u32 	%r8, %ctaid.x;
	mov.u32 	%r2, %ntid.x;
	mad.lo.s32 	%r3, %r8, %r2, %r1;
	setp.ge.s32 	%p1, %r3, %r7;
	shl.b32 	%r9, %r1, 2;
	mov.u32 	%r10, shared_data;
	add.s32 	%r4, %r10, %r9;
	@%p1 bra 	$L__BB0_2;
	cvta.to.global.u64 	%rd3, %rd1;
	mul.wide.s32 	%rd4, %r3, 4;
	add.s64 	%rd5, %rd3, %rd4;
	ld.global.u32 	%r12, [%rd5];
	st.shared.u32 	[%r4], %r12;
	bra.uni 	$L__BB0_3;
$L__BB0_2:
	mov.b32 	%r11, 0;
	st.shared.u32 	[%r4], %r11;
$L__BB0_3:
	bar.sync 	0;
	setp.lt.u32 	%p2, %r2, 2;
	@%p2 bra 	$L__BB0_8;
	mov.b32 	%r23, 1;
$L__BB0_5:
	shl.b32 	%r6, %r23, 1;
	add.s32 	%r14, %r6, -1;
	and.b32  	%r15, %r14, %r1;
	setp.ne.s32 	%p3, %r15, 0;
	@%p3 bra 	$L__BB0_7;
	shl.b32 	%r16, %r23, 2;
	add.s32 	%r17, %r4, %r16;
	ld.shared.u32 	%r18, [%r17];
	ld.shared.u32 	%r19, [%r4];
	add.s32 	%r20, %r19, %r18;
	st.shared.u32 	[%r4], %r20;
$L__BB0_7:
	bar.sync 	0;
	setp.lt.u32 	%p4, %r6, %r2;
	mov.u32 	%r23, %r6;
	@%p4 bra 	$L__BB0_5;
$L__BB0_8:
	setp.ne.s32 	%p5, %r1, 0;
	@%p5 bra 	$L__BB0_10;
	ld.shared.u32 	%r21, [shared_data];
	cvta.to.global.u64 	%rd6, %rd2;
	atom.global.add.u32 	%r22, [%rd6], %r21;
$L__BB0_10:
	ret;

}


// ===== COMPILED SASS (sm_100) =====

	.target	sm_100

	.elftype	@"ET_EXEC"


//--------------------- .note.nv.tkinfo           --------------------------
	.section	.note.nv.tkinfo,"",@"SHT_NOTE"
	.sectionflags	@"SHF_NOTE_NV_TKINFO"
	.tkinfo
        /*0018*/ 	.word	0x00000002
        /*0030*/ 	.string	""
        /*0030*/ 	.string	"ptxas"
        /*0030*/ 	.string	"Cuda compilation tools, release 13.0, V13.0.88"
        /*0030*/ 	.string	"Build cuda_13.0.r13.0/compiler.36424714_0"
        /*0030*/ 	.string	"-arch sm_100 -m 64 "



//--------------------- .note.nv.cuinfo           --------------------------
	.section	.note.nv.cuinfo,"",@"SHT_NOTE"
	.sectionflags	@"SHF_NOTE_NV_CUINFO"
        /*0018*/ 	.short	0x0002
        /*001a*/ 	.short	0x0064
        /*001c*/ 	.short	0x0082
	.zero		2


//--------------------- .nv.info                  --------------------------
	.section	.nv.info,"",@"SHT_CUDA_INFO"
	.align	4


	//----- nvinfo : EIATTR_REGCOUNT
	.align		4
        /*0000*/ 	.byte	0x04, 0x2f
        /*0002*/ 	.short	(.L_1 - .L_0)
	.align		4
.L_0:
        /*0004*/ 	.word	index@(_Z8sumArrayPiS_i)
        /*0008*/ 	.word	0x0000000c


	//----- nvinfo : EIATTR_FRAME_SIZE
	.align		4
.L_1:
        /*000c*/ 	.byte	0x04, 0x11
        /*000e*/ 	.short	(.L_3 - .L_2)
	.align		4
.L_2:
        /*0010*/ 	.word	index@(_Z8sumArrayPiS_i)
        /*0014*/ 	.word	0x00000000


	//----- nvinfo : EIATTR_MIN_STACK_SIZE
	.align		4
.L_3:
        /*0018*/ 	.byte	0x04, 0x12
        /*001a*/ 	.short	(.L_5 - .L_4)
	.align		4
.L_4:
        /*001c*/ 	.word	index@(_Z8sumArrayPiS_i)
        /*0020*/ 	.word	0x00000000
.L_5:


//--------------------- .nv.compat                --------------------------
	.section	.nv.compat,"",@"SHT_CUDA_COMPAT_INFO"
	.align	4
        /*0000*/ 	.byte	0x02, 0x09, 0x00, 0x00, 0x02, 0x02, 0x01, 0x00, 0x02, 0x05, 0x05, 0x00, 0x03, 0x07, 0x01, 0x01
        /*0010*/ 	.byte	0x02, 0x03, 0x00, 0x00, 0x02, 0x06, 0x01, 0x00, 0x04, 0x0b, 0x08, 0x00, 0x09, 0x00, 0x00, 0x00
        /*0020*/ 	.byte	0x00, 0x00, 0x00, 0x00


//--------------------- .nv.info._Z8sumArrayPiS_i --------------------------
	.section	.nv.info._Z8sumArrayPiS_i,"",@"SHT_CUDA_INFO"
	.sectionflags	@""
	.align	4


	//----- nvinfo : EIATTR_CUDA_API_VERSION
	.align		4
        /*0000*/ 	.byte	0x04, 0x37
        /*0002*/ 	.short	(.L_7 - .L_6)
.L_6:
        /*0004*/ 	.word	0x00000082


	//----- nvinfo : EIATTR_KPARAM_INFO
	.align		4
.L_7:
        /*0008*/ 	.byte	0x04, 0x17
        /*000a*/ 	.short	(.L_9 - .L_8)
.L_8:
        /*000c*/ 	.word	0x00000000
        /*0010*/ 	.short	0x0002
        /*0012*/ 	.short	0x0010
        /*0014*/ 	.byte	0x00, 0xf0, 0x11, 0x00


	//----- nvinfo : EIATTR_KPARAM_INFO
	.align		4
.L_9:
        /*0018*/ 	.byte	0x04, 0x17
        /*001a*/ 	.short	(.L_11 - .L_10)
.L_10:
        /*001c*/ 	.word	0x00000000
        /*0020*/ 	.short	0x0001
        /*0022*/ 	.short	0x0008
        /*0024*/ 	.byte	0x00, 0xf5, 0x21, 0x00


	//----- nvinfo : EIATTR_KPARAM_INFO
	.align		4
.L_11:
        /*0028*/ 	.byte	0x04, 0x17
        /*002a*/ 	.short	(.L_13 - .L_12)
.L_12:
        /*002c*/ 	.word	0x00000000
        /*0030*/ 	.short	0x0000
        /*0032*/ 	.short	0x0000
        /*0034*/ 	.byte	0x00, 0xf5, 0x21, 0x00


	//----- nvinfo : EIATTR_SPARSE_MMA_MASK
	.align		4
.L_13:
        /*0038*/ 	.byte	0x03, 0x50
        /*003a*/ 	.short	0x0000


	//----- nvinfo : EIATTR_MAXREG_COUNT
	.align		4
        /*003c*/ 	.byte	0x03, 0x1b
        /*003e*/ 	.short	0x00ff


	//----- nvinfo : EIATTR_NUM_BARRIERS
	.align		4
        /*0040*/ 	.byte	0x02, 0x4c
        /*0042*/ 	.byte	0x01
	.zero		1


	//----- nvinfo : EIATTR_MERCURY_ISA_VERSION
	.align		4
        /*0044*/ 	.byte	0x03, 0x5f
        /*0046*/ 	.short	0x0101


	//----- nvinfo : EIATTR_VRC_CTA_INIT_COUNT
	.align		4
        /*0048*/ 	.byte	0x02, 0x4a
	.zero		1
	.zero		1


	//----- nvinfo : EIATTR_EXIT_INSTR_OFFSETS
	.align		4
        /*004c*/ 	.byte	0x04, 0x1c
        /*004e*/ 	.short	(.L_15 - .L_14)


	//   ....[0]....
.L_14:
        /*0050*/ 	.word	0x00000220


	//   ....[1]....
        /*0054*/ 	.word	0x00000290


	//----- nvinfo : EIATTR_CBANK_PARAM_SIZE
	.align		4
.L_15:
        /*0058*/ 	.byte	0x03, 0x19
        /*005a*/ 	.short	0x0014


	//----- nvinfo : EIATTR_PARAM_CBANK
	.align		4
        /*005c*/ 	.byte	0x04, 0x0a
        /*005e*/ 	.short	(.L_17 - .L_16)
	.align		4
.L_16:
        /*0060*/ 	.word	index@(.nv.constant0._Z8sumArrayPiS_i)
        /*0064*/ 	.short	0x0380
        /*0066*/ 	.short	0x0014


	//----- nvinfo : EIATTR_SW_WAR
	.align		4
.L_17:
        /*0068*/ 	.byte	0x04, 0x36
        /*006a*/ 	.short	(.L_19 - .L_18)
.L_18:
        /*006c*/ 	.word	0x00000008
.L_19:


//--------------------- .nv.callgraph             --------------------------
	.section	.nv.callgraph,"",@"SHT_CUDA_CALLGRAPH"
	.align	4
	.sectionentsize	8
	.align		4
        /*0000*/ 	.word	0x00000000
	.align		4
        /*0004*/ 	.word	0xffffffff
	.align		4
        /*0008*/ 	.word	0x00000000
	.align		4
        /*000c*/ 	.word	0xfffffffe
	.align		4
        /*0010*/ 	.word	0x00000000
	.align		4
        /*0014*/ 	.word	0xfffffffd
	.align		4
        /*0018*/ 	.word	0x00000000
	.align		4
        /*001c*/ 	.word	0xfffffffc


//--------------------- .text._Z8sumArrayPiS_i    --------------------------
	.section	.text._Z8sumArrayPiS_i,"ax",@progbits
	.align	128
        .global         _Z8sumArrayPiS_i
        .type           _Z8sumArrayPiS_i,@function
        .size           _Z8sumArrayPiS_i,(.L_x_3 - _Z8sumArrayPiS_i)
        .other          _Z8sumArrayPiS_i,@"STO_CUDA_ENTRY STV_DEFAULT"
_Z8sumArrayPiS_i:
.text._Z8sumArrayPiS_i:
[----:B------:R-:W-:Y:S01]  /*0000*/  LDC R1, c[0x0][0x37c] ;  /* 0x0000df00ff017b82 */ /* 0x000fe20000000800 */
[----:B------:R-:W0:Y:S07]  /*0010*/  S2R R7, SR_TID.X ;  /* 0x0000000000077919 */ /* 0x000e2e0000002100 */
[----:B------:R-:W0:Y:S01]  /*0020*/  S2UR UR4, SR_CTAID.X ;  /* 0x00000000000479c3 */ /* 0x000e220000002500 */
[----:B------:R-:W1:Y:S01]  /*0030*/  LDCU UR5, c[0x0][0x390] ;  /* 0x00007200ff0577ac */ /* 0x000e620008000800 */
[----:B------:R-:W2:Y:S06]  /*0040*/  LDCU.64 UR6, c[0x0][0x358] ;  /* 0x00006b00ff0677ac */ /* 0x000eac0008000a00 */
[----:B------:R-:W0:Y:S02]  /*0050*/  LDC R4, c[0x0][0x360] ;  /* 0x0000d800ff047b82 */ /* 0x000e240000000800 */
[----:B0-----:R-:W-:-:S05]  /*0060*/  IMAD R5, R4, UR4, R7 ;  /* 0x0000000404057c24 */ /* 0x001fca000f8e0207 */
[----:B-1----:R-:W-:-:S13]  /*0070*/  ISETP.GE.AND P1, PT, R5, UR5, PT ;  /* 0x0000000505007c0c */ /* 0x002fda000bf26270 */
[----:B------:R-:W0:Y:S02]  /*0080*/  @!P1 LDC.64 R2, c[0x0][0x380] ;  /* 0x0000e000ff029b82 */ /* 0x000e240000000a00 */
[----:B0-----:R-:W-:-:S06]  /*0090*/  @!P1 IMAD.WIDE R2, R5, 0x4, R2 ;  /* 0x0000000405029825 */ /* 0x001fcc00078e0202 */
[----:B--2---:R-:W2:Y:S01]  /*00a0*/  @!P1 LDG.E R3, desc[UR6][R2.64] ;  /* 0x0000000602039981 */ /* 0x004ea2000c1e1900 */
[----:B------:R-:W0:Y:S01]  /*00b0*/  S2UR UR5, SR_CgaCtaId ;  /* 0x00000000000579c3 */ /* 0x000e220000008800 */
[----:B------:R-:W-:Y:S01]  /*00c0*/  UMOV UR4, 0x400 ;  /* 0x0000040000047882 */ /* 0x000fe20000000000 */
[----:B------:R-:W-:Y:S02]  /*00d0*/  ISETP.GE.U32.AND P2, PT, R4, 0x2, PT ;  /* 0x000000020400780c */ /* 0x000fe40003f46070 */
[----:B------:R-:W-:Y:S01]  /*00e0*/  ISETP.NE.AND P0, PT, R7, RZ, PT ;  /* 0x000000ff0700720c */ /* 0x000fe20003f05270 */
[----:B0-----:R-:W-:-:S06]  /*00f0*/  ULEA UR4, UR5, UR4, 0x18 ;  /* 0x0000000405047291 */ /* 0x001fcc000f8ec0ff */
[----:B------:R-:W-:-:S05]  /*0100*/  LEA R0, R7, UR4, 0x2 ;  /* 0x0000000407007c11 */ /* 0x000fca000f8e10ff */
[----:B--2---:R0:W-:Y:S04]  /*0110*/  @!P1 STS [R0], R3 ;  /* 0x0000000300009388 */ /* 0x0041e80000000800 */
[----:B------:R0:W-:Y:S01]  /*0120*/  @P1 STS [R0], RZ ;  /* 0x000000ff00001388 */ /* 0x0001e20000000800 */
[----:B------:R-:W-:Y:S06]  /*0130*/  BAR.SYNC.DEFER_BLOCKING 0x0 ;  /* 0x0000000000007b1d */ /* 0x000fec0000010000 */
[----:B------:R-:W-:Y:S05]  /*0140*/  @!P2 BRA `(.L_x_0) ;  /* 0x000000000034a947 */ /* 0x000fea0003800000 */
[----:B0-----:R-:W-:-:S07]  /*0150*/  IMAD.MOV.U32 R3, RZ, RZ, 0x1 ;  /* 0x00000001ff037424 */ /* 0x001fce00078e00ff */
.L_x_1:
[----:B------:R-:W-:-:S04]  /*0160*/  IMAD.SHL.U32 R9, R3, 0x2, RZ ;  /* 0x0000000203097824 */ /* 0x000fc800078e00ff */
[----:B------:R-:W-:-:S05]  /*0170*/  VIADD R2, R9, 0xffffffff ;  /* 0xffffffff09027836 */ /* 0x000fca0000000000 */
[----:B------:R-:W-:-:S13]  /*0180*/  LOP3.LUT P1, RZ, R2, R7, RZ, 0xc0, !PT ;  /* 0x0000000702ff7212 */ /* 0x000fda000782c0ff */
[----:B------:R-:W-:Y:S02]  /*0190*/  @!P1 LEA R2, R3, R0, 0x2 ;  /* 0x0000000003029211 */ /* 0x000fe400078e10ff */
[----:B------:R-:W-:Y:S04]  /*01a0*/  @!P1 LDS R3, [R0] ;  /* 0x0000000000039984 */ /* 0x000fe80000000800 */
[----:B------:R-:W0:Y:S02]  /*01b0*/  @!P1 LDS R2, [R2] ;  /* 0x0000000002029984 */ /* 0x000e240000000800 */
[----:B0-----:R-:W-:Y:S01]  /*01c0*/  @!P1 IMAD.IADD R5, R2, 0x1, R3 ;  /* 0x0000000102059824 */ /* 0x001fe200078e0203 */
[----:B------:R-:W-:-:S04]  /*01d0*/  MOV R3, R9 ;  /* 0x0000000900037202 */ /* 0x000fc80000000f00 */
[----:B------:R1:W-:Y:S01]  /*01e0*/  @!P1 STS [R0], R5 ;  /* 0x0000000500009388 */ /* 0x0003e20000000800 */
[----:B------:R-:W-:Y:S01]  /*01f0*/  BAR.SYNC.DEFER_BLOCKING 0x0 ;  /* 0x0000000000007b1d */ /* 0x000fe20000010000 */
[----:B------:R-:W-:-:S13]  /*0200*/  ISETP.GE.U32.AND P1, PT, R9, R4, PT ;  /* 0x000000040900720c */ /* 0x000fda0003f26070 */
[----:B-1----:R-:W-:Y:S05]  /*0210*/  @!P1 BRA `(.L_x_1) ;  /* 0xfffffffc00d09947 */ /* 0x002fea000383ffff */
.L_x_0:
[----:B------:R-:W-:Y:S05]  /*0220*/  @P0 EXIT ;  /* 0x000000000000094d */ /* 0x000fea0003800000 */
[----:B------:R-:W1:Y:S01]  /*0230*/  S2UR UR5, SR_CgaCtaId ;  /* 0x00000000000579c3 */ /* 0x000e620000008800 */
[----:B------:R-:W-:-:S07]  /*0240*/  UMOV UR4, 0x400 ;  /* 0x0000040000047882 */ /* 0x000fce0000000000 */
[----:B0-----:R-:W0:Y:S01]  /*0250*/  LDC.64 R2, c[0x0][0x388] ;  /* 0x0000e200ff027b82 */ /* 0x001e220000000a00 */
[----:B-1----:R-:W-:-:S09]  /*0260*/  ULEA UR4, UR5, UR4, 0x18 ;  /* 0x0000000405047291 */ /* 0x002fd2000f8ec0ff */
[----:B------:R-:W0:Y:S04]  /*0270*/  LDS R5, [UR4] ;  /* 0x00000004ff057984 */ /* 0x000e280008000800 */
[----:B0-----:R-:W-:Y:S01]  /*0280*/  REDG.E.ADD.STRONG.GPU desc[UR6][R2.64], R5 ;  /* 0x000000050200798e */ /* 0x001fe2000c12e106 */
[----:B------:R-:W-:Y:S05]  /*0290*/  EXIT ;  /* 0x000000000000794d */ /* 0x000fea0003800000 */
.L_x_2:
[----:B------:R-:W-:-:S00]  /*02a0*/  BRA `(.L_x_2) ;  /* 0xfffffffc00fc7947 */ /* 0x000fc0000383ffff */
[----:B------:R-:W-:-:S00]  /*02b0*/  NOP ;  /* 0x0000000000007918 */ /* 0x000fc00000000000 */
        /* <DEDUP_REMOVED lines=12> */
.L_x_3:


//--------------------- .nv.shared._Z8sumArrayPiS_i --------------------------
	.section	.nv.shared._Z8sumArrayPiS_i,"aw",@nobits
	.sectionflags	@""
	.align	16
	.zero		1024


//--------------------- .nv.shared.reserved.0     --------------------------
	.section	.nv.shared.reserved.0,"aw",@nobits
	.weak		__nv_reservedSMEM_offset_0_alias
	.size		__nv_reservedSMEM_offset_0_alias, 0, 64
	.other		__nv_reservedSMEM_offset_0_alias,@"STO_CUDA_RESERVED_SHARED STV_DEFAULT"
__nv_reservedSMEM_offset_0_alias:
	.zero		0
	.zero		64


//--------------------- .nv.constant0._Z8sumArrayPiS_i --------------------------
	.section	.nv.constant0._Z8sumArrayPiS_i,"a",@progbits
	.sectionflags	@""
	.align	4
.nv.constant0._Z8sumArrayPiS_i:
	.zero		916


//--------------------- SYMBOLS --------------------------

	.type		.nv.reservedSmem.offset0,@object
	.size		.nv.reservedSmem.offset0,0x4
	.type		.nv.reservedSmem.cap,@object
	.size		.nv.reservedSmem.cap,0x4
